//
// Generated by NVIDIA NVVM Compiler
//
// Compiler Build ID: CL-36424714
// Cuda compilation tools, release 13.0, V13.0.88
// Based on NVVM 20.0.0
//

.version 9.0
.target sm_100
.address_size 64

	// .globl	_Z12helloFromGPUPfi

.visible .entry _Z12helloFromGPUPfi(
	.param .u64 .ptr .align 1 _Z12helloFromGPUPfi_param_0,
	.param .u32 _Z12helloFromGPUPfi_param_1
)
{
	.reg .b32 	%r<2>;
	.reg .b64 	%rd<3>;

	ld.param.u64 	%rd1, [_Z12helloFromGPUPfi_param_0];
	cvta.to.global.u64 	%rd2, %rd1;
	mov.b32 	%r1, 2143289344;
	st.global.u32 	[%rd2], %r1;
	ret;

}


// ===== COMPILED SASS (sm_100) =====

	.target	sm_100

	.elftype	@"ET_EXEC"


//--------------------- .note.nv.tkinfo           --------------------------
	.section	.note.nv.tkinfo,"",@"SHT_NOTE"
	.sectionflags	@"SHF_NOTE_NV_TKINFO"
	.tkinfo
        /*0018*/ 	.word	0x00000002
        /*0030*/ 	.string	""
        /*0030*/ 	.string	"ptxas"
        /*0030*/ 	.string	"Cuda compilation tools, release 13.0, V13.0.88"
        /*0030*/ 	.string	"Build cuda_13.0.r13.0/compiler.36424714_0"
        /*0030*/ 	.string	"-arch sm_100 -m 64 "



//--------------------- .note.nv.cuinfo           --------------------------
	.section	.note.nv.cuinfo,"",@"SHT_NOTE"
	.sectionflags	@"SHF_NOTE_NV_CUINFO"
        /*0018*/ 	.short	0x0002
        /*001a*/ 	.short	0x0064
        /*001c*/ 	.short	0x0082
	.zero		2


//--------------------- .nv.info                  --------------------------
	.section	.nv.info,"",@"SHT_CUDA_INFO"
	.align	4


	//----- nvinfo : EIATTR_REGCOUNT
	.align		4
        /*0000*/ 	.byte	0x04, 0x2f
        /*0002*/ 	.short	(.L_1 - .L_0)
	.align		4
.L_0:
        /*0004*/ 	.word	index@(_Z12helloFromGPUPfi)
        /*0008*/ 	.word	0x00000008


	//----- nvinfo : EIATTR_FRAME_SIZE
	.align		4
.L_1:
        /*000c*/ 	.byte	0x04, 0x11
        /*000e*/ 	.short	(.L_3 - .L_2)
	.align		4
.L_2:
        /*0010*/ 	.word	index@(_Z12helloFromGPUPfi)
        /*0014*/ 	.word	0x00000000


	//----- nvinfo : EIATTR_MIN_STACK_SIZE
	.align		4
.L_3:
        /*0018*/ 	.byte	0x04, 0x12
        /*001a*/ 	.short	(.L_5 - .L_4)
	.align		4
.L_4:
        /*001c*/ 	.word	index@(_Z12helloFromGPUPfi)
        /*0020*/ 	.word	0x00000000
.L_5:


//--------------------- .nv.compat                --------------------------
	.section	.nv.compat,"",@"SHT_CUDA_COMPAT_INFO"
	.align	4
        /*0000*/ 	.byte	0x02, 0x09, 0x00, 0x00, 0x02, 0x02, 0x01, 0x00, 0x02, 0x05, 0x05, 0x00, 0x03, 0x07, 0x01, 0x01
        /*0010*/ 	.byte	0x02, 0x03, 0x00, 0x00, 0x02, 0x06, 0x01, 0x00, 0x04, 0x0b, 0x08, 0x00, 0x09, 0x00, 0x00, 0x00
        /*0020*/ 	.byte	0x00, 0x00, 0x00, 0x00


//--------------------- .nv.info._Z12helloFromGPUPfi --------------------------
	.section	.nv.info._Z12helloFromGPUPfi,"",@"SHT_CUDA_INFO"
	.sectionflags	@""
	.align	4


	//----- nvinfo : EIATTR_CUDA_API_VERSION
	.align		4
        /*0000*/ 	.byte	0x04, 0x37
        /*0002*/ 	.short	(.L_7 - .L_6)
.L_6:
        /*0004*/ 	.word	0x00000082


	//----- nvinfo : EIATTR_KPARAM_INFO
	.align		4
.L_7:
        /*0008*/ 	.byte	0x04, 0x17
        /*000a*/ 	.short	(.L_9 - .L_8)
.L_8:
        /*000c*/ 	.word	0x00000000
        /*0010*/ 	.short	0x0001
        /*0012*/ 	.short	0x0008
        /*0014*/ 	.byte	0x00, 0xf0, 0x11, 0x00


	//----- nvinfo : EIATTR_KPARAM_INFO
	.align		4
.L_9:
        /*0018*/ 	.byte	0x04, 0x17
        /*001a*/ 	.short	(.L_11 - .L_10)
.L_10:
        /*001c*/ 	.word	0x00000000
        /*0020*/ 	.short	0x0000
        /*0022*/ 	.short	0x0000
        /*0024*/ 	.byte	0x00, 0xf5, 0x21, 0x00


	//----- nvinfo : EIATTR_SPARSE_MMA_MASK
	.align		4
.L_11:
        /*0028*/ 	.byte	0x03, 0x50
        /*002a*/ 	.short	0x0000


	//----- nvinfo : EIATTR_MAXREG_COUNT
	.align		4
        /*002c*/ 	.byte	0x03, 0x1b
        /*002e*/ 	.short	0x00ff


	//----- nvinfo : EIATTR_MERCURY_ISA_VERSION
	.align		4
        /*0030*/ 	.byte	0x03, 0x5f
        /*0032*/ 	.short	0x0101


	//----- nvinfo : EIATTR_VRC_CTA_INIT_COUNT
	.align		4
        /*0034*/ 	.byte	0x02, 0x4a
	.zero		1
	.zero		1


	//----- nvinfo : EIATTR_EXIT_INSTR_OFFSETS
	.align		4
        /*0038*/ 	.byte	0x04, 0x1c
        /*003a*/ 	.short	(.L_13 - .L_12)


	//   ....[0]....
.L_12:
        /*003c*/ 	.word	0x00000050


	//----- nvinfo : EIATTR_CBANK_PARAM_SIZE
	.align		4
.L_13:
        /*0040*/ 	.byte	0x03, 0x19
        /*0042*/ 	.short	0x000c


	//----- nvinfo : EIATTR_PARAM_CBANK
	.align		4
        /*0044*/ 	.byte	0x04, 0x0a
        /*0046*/ 	.short	(.L_15 - .L_14)
	.align		4
.L_14:
        /*0048*/ 	.word	index@(.nv.constant0._Z12helloFromGPUPfi)
        /*004c*/ 	.short	0x0380
        /*004e*/ 	.short	0x000c


	//----- nvinfo : EIATTR_SW_WAR
	.align		4
.L_15:
        /*0050*/ 	.byte	0x04, 0x36
        /*0052*/ 	.short	(.L_17 - .L_16)
.L_16:
        /*0054*/ 	.word	0x00000008
.L_17:


//--------------------- .nv.callgraph             --------------------------
	.section	.nv.callgraph,"",@"SHT_CUDA_CALLGRAPH"
	.align	4
	.sectionentsize	8
	.align		4
        /*0000*/ 	.word	0x00000000
	.align		4
        /*0004*/ 	.word	0xffffffff
	.align		4
        /*0008*/ 	.word	0x00000000
	.align		4
        /*000c*/ 	.word	0xfffffffe
	.align		4
        /*0010*/ 	.word	0x00000000
	.align		4
        /*0014*/ 	.word	0xfffffffd
	.align		4
        /*0018*/ 	.word	0x00000000
	.align		4
        /*001c*/ 	.word	0xfffffffc


//--------------------- .text._Z12helloFromGPUPfi --------------------------
	.section	.text._Z12helloFromGPUPfi,"ax",@progbits
	.align	128
        .global         _Z12helloFromGPUPfi
        .type           _Z12helloFromGPUPfi,@function
        .size           _Z12helloFromGPUPfi,(.L_x_1 - _Z12helloFromGPUPfi)
        .other          _Z12helloFromGPUPfi,@"STO_CUDA_ENTRY STV_DEFAULT"
_Z12helloFromGPUPfi:
.text._Z12helloFromGPUPfi:
[----:B------:R-:W-:Y:S08]  /*0000*/  LDC R1, c[0x0][0x37c] ;  /* 0x0000df00ff017b82 */ /* 0x000ff00000000800 */
[----:B------:R-:W0:Y:S01]  /*0010*/  LDC.64 R2, c[0x0][0x380] ;  /* 0x0000e000ff027b82 */ /* 0x000e220000000a00 */
[----:B------:R-:W0:Y:S01]  /*0020*/  LDCU.64 UR4, c[0x0][0x358] ;  /* 0x00006b00ff0477ac */ /* 0x000e220008000a00 */
[----:B------:R-:W-:-:S05]  /*0030*/  MOV R5, 0x7fc00000 ;  /* 0x7fc0000000057802 */ /* 0x000fca0000000f00 */
[----:B0-----:R-:W-:Y:S01]  /*0040*/  STG.E desc[UR4][R2.64], R5 ;  /* 0x0000000502007986 */ /* 0x001fe2000c101904 */
[----:B------:R-:W-:Y:S05]  /*0050*/  EXIT ;  /* 0x000000000000794d */ /* 0x000fea0003800000 */
.L_x_0:
[----:B------:R-:W-:-:S00]  /*0060*/  BRA `(.L_x_0) ;  /* 0xfffffffc00fc7947 */ /* 0x000fc0000383ffff */
[----:B------:R-:W-:-:S00]  /*0070*/  NOP ;  /* 0x0000000000007918 */ /* 0x000fc00000000000 */
        /* <DEDUP_REMOVED lines=8> */
.L_x_1:


//--------------------- .nv.shared.reserved.0     --------------------------
	.section	.nv.shared.reserved.0,"aw",@nobits
	.weak		__nv_reservedSMEM_offset_0_alias
	.size		__nv_reservedSMEM_offset_0_alias, 0, 64
	.other		__nv_reservedSMEM_offset_0_alias,@"STO_CUDA_RESERVED_SHARED STV_DEFAULT"
__nv_reservedSMEM_offset_0_alias:
	.zero		0
	.zero		64


//--------------------- .nv.constant0._Z12helloFromGPUPfi --------------------------
	.section	.nv.constant0._Z12helloFromGPUPfi,"a",@progbits
	.sectionflags	@""
	.align	4
.nv.constant0._Z12helloFromGPUPfi:
	.zero		908


//--------------------- SYMBOLS --------------------------

	.type		.nv.reservedSmem.offset0,@object
	.size		.nv.reservedSmem.offset0,0x4
